	.headerflags	@"EF_CUDA_TEXMODE_UNIFIED EF_CUDA_64BIT_ADDRESS EF_CUDA_ACCELERATORS EF_CUDA_SM90 EF_CUDA_VIRTUAL_SM(EF_CUDA_SM90)"
	.elftype	@"ET_EXEC"


//--------------------- .nv.info                  --------------------------
	.section	.nv.info,"",@"SHT_CUDA_INFO"
	.align	4


	//----- nvinfo : EIATTR_REGCOUNT
	.align		4
        /*0000*/ 	.byte	0x04, 0x2f
        /*0002*/ 	.short	(.L_3 - .L_2)
	.align		4
.L_2:
        /*0004*/ 	.word	index@(triton_poi_fused__native_batch_norm_legit_no_training__prelu_kernel_add_41)
        /*0008*/ 	.word	0x00000020


	//----- nvinfo : EIATTR_MIN_STACK_SIZE
	.align		4
.L_3:
        /*000c*/ 	.byte	0x04, 0x12
        /*000e*/ 	.short	(.L_5 - .L_4)
	.align		4
.L_4:
        /*0010*/ 	.word	index@(triton_poi_fused__native_batch_norm_legit_no_training__prelu_kernel_add_41)
        /*0014*/ 	.word	0x00000000


	//----- nvinfo : EIATTR_FRAME_SIZE
	.align		4
.L_5:
        /*0018*/ 	.byte	0x04, 0x11
        /*001a*/ 	.short	(.L_7 - .L_6)
	.align		4
.L_6:
        /*001c*/ 	.word	index@(triton_poi_fused__native_batch_norm_legit_no_training__prelu_kernel_add_41)
        /*0020*/ 	.word	0x00000000


	//----- nvinfo : EIATTR_MIN_STACK_SIZE
	.align		4
.L_7:
        /*0024*/ 	.byte	0x04, 0x12
        /*0026*/ 	.short	(.L_9 - .L_8)
	.align		4
.L_8:
        /*0028*/ 	.word	index@(triton_poi_fused__native_batch_norm_legit_no_training__prelu_kernel_add_41)
        /*002c*/ 	.word	0x00000000
.L_9:


//--------------------- .nv.info.triton_poi_fused__native_batch_norm_legit_no_training__prelu_kernel_add_41 --------------------------
	.section	.nv.info.triton_poi_fused__native_batch_norm_legit_no_training__prelu_kernel_add_41,"",@"SHT_CUDA_INFO"
	.sectionflags	@""
	.align	4


	//----- nvinfo : EIATTR_CUDA_API_VERSION
	.align		4
        /*0000*/ 	.byte	0x04, 0x37
        /*0002*/ 	.short	(.L_11 - .L_10)
.L_10:
        /*0004*/ 	.word	0x0000007c


	//----- nvinfo : EIATTR_KPARAM_INFO
	.align		4
.L_11:
        /*0008*/ 	.byte	0x04, 0x17
        /*000a*/ 	.short	(.L_13 - .L_12)
.L_12:
        /*000c*/ 	.word	0x00000000
        /*0010*/ 	.short	0x0011
        /*0012*/ 	.short	0x0088
        /*0014*/ 	.byte	0x00, 0xf0, 0x11, 0x00


	//----- nvinfo : EIATTR_KPARAM_INFO
	.align		4
.L_13:
        /*0018*/ 	.byte	0x04, 0x17
        /*001a*/ 	.short	(.L_15 - .L_14)
.L_14:
        /*001c*/ 	.word	0x00000000
        /*0020*/ 	.short	0x0010
        /*0022*/ 	.short	0x0080
        /*0024*/ 	.byte	0x00, 0xf4, 0x21, 0x00


	//----- nvinfo : EIATTR_KPARAM_INFO
	.align		4
.L_15:
        /*0028*/ 	.byte	0x04, 0x17
        /*002a*/ 	.short	(.L_17 - .L_16)
.L_16:
        /*002c*/ 	.word	0x00000000
        /*0030*/ 	.short	0x000f
        /*0032*/ 	.short	0x0078
        /*0034*/ 	.byte	0x00, 0xf4, 0x21, 0x00


	//----- nvinfo : EIATTR_KPARAM_INFO
	.align		4
.L_17:
        /*0038*/ 	.byte	0x04, 0x17
        /*003a*/ 	.short	(.L_19 - .L_18)
.L_18:
        /*003c*/ 	.word	0x00000000
        /*0040*/ 	.short	0x000e
        /*0042*/ 	.short	0x0070
        /*0044*/ 	.byte	0x00, 0xf4, 0x21, 0x00


	//----- nvinfo : EIATTR_KPARAM_INFO
	.align		4
.L_19:
        /*0048*/ 	.byte	0x04, 0x17
        /*004a*/ 	.short	(.L_21 - .L_20)
.L_20:
        /*004c*/ 	.word	0x00000000
        /*0050*/ 	.short	0x000d
        /*0052*/ 	.short	0x0068
        /*0054*/ 	.byte	0x00, 0xf4, 0x21, 0x00


	//----- nvinfo : EIATTR_KPARAM_INFO
	.align		4
.L_21:
        /*0058*/ 	.byte	0x04, 0x17
        /*005a*/ 	.short	(.L_23 - .L_22)
.L_22:
        /*005c*/ 	.word	0x00000000
        /*0060*/ 	.short	0x000c
        /*0062*/ 	.short	0x0060
        /*0064*/ 	.byte	0x00, 0xf4, 0x21, 0x00


	//----- nvinfo : EIATTR_KPARAM_INFO
	.align		4
.L_23:
        /*0068*/ 	.byte	0x04, 0x17
        /*006a*/ 	.short	(.L_25 - .L_24)
.L_24:
        /*006c*/ 	.word	0x00000000
        /*0070*/ 	.short	0x000b
        /*0072*/ 	.short	0x0058
        /*0074*/ 	.byte	0x00, 0xf4, 0x21, 0x00


	//----- nvinfo : EIATTR_KPARAM_INFO
	.align		4
.L_25:
        /*0078*/ 	.byte	0x04, 0x17
        /*007a*/ 	.short	(.L_27 - .L_26)
.L_26:
        /*007c*/ 	.word	0x00000000
        /*0080*/ 	.short	0x000a
        /*0082*/ 	.short	0x0050
        /*0084*/ 	.byte	0x00, 0xf4, 0x21, 0x00


	//----- nvinfo : EIATTR_KPARAM_INFO
	.align		4
.L_27:
        /*0088*/ 	.byte	0x04, 0x17
        /*008a*/ 	.short	(.L_29 - .L_28)
.L_28:
        /*008c*/ 	.word	0x00000000
        /*0090*/ 	.short	0x0009
        /*0092*/ 	.short	0x0048
        /*0094*/ 	.byte	0x00, 0xf4, 0x21, 0x00


	//----- nvinfo : EIATTR_KPARAM_INFO
	.align		4
.L_29:
        /*0098*/ 	.byte	0x04, 0x17
        /*009a*/ 	.short	(.L_31 - .L_30)
.L_30:
        /*009c*/ 	.word	0x00000000
        /*00a0*/ 	.short	0x0008
        /*00a2*/ 	.short	0x0040
        /*00a4*/ 	.byte	0x00, 0xf4, 0x21, 0x00


	//----- nvinfo : EIATTR_KPARAM_INFO
	.align		4
.L_31:
        /*00a8*/ 	.byte	0x04, 0x17
        /*00aa*/ 	.short	(.L_33 - .L_32)
.L_32:
        /*00ac*/ 	.word	0x00000000
        /*00b0*/ 	.short	0x0007
        /*00b2*/ 	.short	0x0038
        /*00b4*/ 	.byte	0x00, 0xf4, 0x21, 0x00


	//----- nvinfo : EIATTR_KPARAM_INFO
	.align		4
.L_33:
        /*00b8*/ 	.byte	0x04, 0x17
        /*00ba*/ 	.short	(.L_35 - .L_34)
.L_34:
        /*00bc*/ 	.word	0x00000000
        /*00c0*/ 	.short	0x0006
        /*00c2*/ 	.short	0x0030
        /*00c4*/ 	.byte	0x00, 0xf4, 0x21, 0x00


	//----- nvinfo : EIATTR_KPARAM_INFO
	.align		4
.L_35:
        /*00c8*/ 	.byte	0x04, 0x17
        /*00ca*/ 	.short	(.L_37 - .L_36)
.L_36:
        /*00cc*/ 	.word	0x00000000
        /*00d0*/ 	.short	0x0005
        /*00d2*/ 	.short	0x0028
        /*00d4*/ 	.byte	0x00, 0xf4, 0x21, 0x00


	//----- nvinfo : EIATTR_KPARAM_INFO
	.align		4
.L_37:
        /*00d8*/ 	.byte	0x04, 0x17
        /*00da*/ 	.short	(.L_39 - .L_38)
.L_38:
        /*00dc*/ 	.word	0x00000000
        /*00e0*/ 	.short	0x0004
        /*00e2*/ 	.short	0x0020
        /*00e4*/ 	.byte	0x00, 0xf4, 0x21, 0x00


	//----- nvinfo : EIATTR_KPARAM_INFO
	.align		4
.L_39:
        /*00e8*/ 	.byte	0x04, 0x17
        /*00ea*/ 	.short	(.L_41 - .L_40)
.L_40:
        /*00ec*/ 	.word	0x00000000
        /*00f0*/ 	.short	0x0003
        /*00f2*/ 	.short	0x0018
        /*00f4*/ 	.byte	0x00, 0xf4, 0x21, 0x00


	//----- nvinfo : EIATTR_KPARAM_INFO
	.align		4
.L_41:
        /*00f8*/ 	.byte	0x04, 0x17
        /*00fa*/ 	.short	(.L_43 - .L_42)
.L_42:
        /*00fc*/ 	.word	0x00000000
        /*0100*/ 	.short	0x0002
        /*0102*/ 	.short	0x0010
        /*0104*/ 	.byte	0x00, 0xf4, 0x21, 0x00


	//----- nvinfo : EIATTR_KPARAM_INFO
	.align		4
.L_43:
        /*0108*/ 	.byte	0x04, 0x17
        /*010a*/ 	.short	(.L_45 - .L_44)
.L_44:
        /*010c*/ 	.word	0x00000000
        /*0110*/ 	.short	0x0001
        /*0112*/ 	.short	0x0008
        /*0114*/ 	.byte	0x00, 0xf4, 0x21, 0x00


	//----- nvinfo : EIATTR_KPARAM_INFO
	.align		4
.L_45:
        /*0118*/ 	.byte	0x04, 0x17
        /*011a*/ 	.short	(.L_47 - .L_46)
.L_46:
        /*011c*/ 	.word	0x00000000
        /*0120*/ 	.short	0x0000
        /*0122*/ 	.short	0x0000
        /*0124*/ 	.byte	0x00, 0xf4, 0x21, 0x00


	//----- nvinfo : EIATTR_SPARSE_MMA_MASK
	.align		4
.L_47:
        /*0128*/ 	.byte	0x03, 0x50
        /*012a*/ 	.short	0x0000


	//----- nvinfo : EIATTR_MAXREG_COUNT
	.align		4
        /*012c*/ 	.byte	0x03, 0x1b
        /*012e*/ 	.short	0x00ff


	//----- nvinfo : EIATTR_EXIT_INSTR_OFFSETS
	.align		4
        /*0130*/ 	.byte	0x04, 0x1c
        /*0132*/ 	.short	(.L_49 - .L_48)


	//   ....[0]....
.L_48:
        /*0134*/ 	.word	0x00000650


	//----- nvinfo : EIATTR_REQNTID
	.align		4
.L_49:
        /*0138*/ 	.byte	0x04, 0x10
        /*013a*/ 	.short	(.L_51 - .L_50)
.L_50:
        /*013c*/ 	.word	0x00000080
        /*0140*/ 	.word	0x00000001
        /*0144*/ 	.word	0x00000001


	//----- nvinfo : EIATTR_CBANK_PARAM_SIZE
	.align		4
.L_51:
        /*0148*/ 	.byte	0x03, 0x19
        /*014a*/ 	.short	0x008c


	//----- nvinfo : EIATTR_PARAM_CBANK
	.align		4
        /*014c*/ 	.byte	0x04, 0x0a
        /*014e*/ 	.short	(.L_53 - .L_52)
	.align		4
.L_52:
        /*0150*/ 	.word	index@(.nv.constant0.triton_poi_fused__native_batch_norm_legit_no_training__prelu_kernel_add_41)
        /*0154*/ 	.short	0x0210
        /*0156*/ 	.short	0x008c


	//----- nvinfo : EIATTR_SW_WAR
	.align		4
.L_53:
        /*0158*/ 	.byte	0x04, 0x36
        /*015a*/ 	.short	(.L_55 - .L_54)
.L_54:
        /*015c*/ 	.word	0x00000008
.L_55:


//--------------------- .nv.callgraph             --------------------------
	.section	.nv.callgraph,"",@"SHT_CUDA_CALLGRAPH"
	.align	4
	.sectionentsize	8
	.align		4
        /*0000*/ 	.word	0x00000000
	.align		4
        /*0004*/ 	.word	0xffffffff
	.align		4
        /*0008*/ 	.word	0x00000000
	.align		4
        /*000c*/ 	.word	0xfffffffe
	.align		4
        /*0010*/ 	.word	0x00000000
	.align		4
        /*0014*/ 	.word	0xfffffffd
	.align		4
        /*0018*/ 	.word	0x00000000
	.align		4
        /*001c*/ 	.word	0xfffffffc


//--------------------- .nv.constant4             --------------------------
	.section	.nv.constant4,"a",@progbits
	.align	8
	.align		8
.nv.constant4:
        /*0000*/ 	.dword	_$_str
	.align		8
        /*0008*/ 	.dword	_$_str_$_2


//--------------------- .text.triton_poi_fused__native_batch_norm_legit_no_training__prelu_kernel_add_41 --------------------------
	.section	.text.triton_poi_fused__native_batch_norm_legit_no_training__prelu_kernel_add_41,"ax",@progbits
	.align	128
        .global         triton_poi_fused__native_batch_norm_legit_no_training__prelu_kernel_add_41
        .type           triton_poi_fused__native_batch_norm_legit_no_training__prelu_kernel_add_41,@function
        .size           triton_poi_fused__native_batch_norm_legit_no_training__prelu_kernel_add_41,(.L_x_1 - triton_poi_fused__native_batch_norm_legit_no_training__prelu_kernel_add_41)
        .other          triton_poi_fused__native_batch_norm_legit_no_training__prelu_kernel_add_41,@"STO_CUDA_ENTRY STV_DEFAULT"
triton_poi_fused__native_batch_norm_legit_no_training__prelu_kernel_add_41:
.text.triton_poi_fused__native_batch_norm_legit_no_training__prelu_kernel_add_41:
[----:B------:R-:W-:Y:S01]  /*0000*/  LDC R1, c[0x0][0x28] ;  /* 0x00000a00ff017b82 */ /* 0x000fe20000000800 */
[----:B------:R-:W1:Y:S01]  /*0010*/  S2R R0, SR_TID.X ;  /* 0x0000000000007919 */ /* 0x000e620000002100 */
[----:B------:R-:W-:-:S06]  /*0020*/  ULDC.64 UR4, c[0x0][0x208] ;  /* 0x0000820000047ab9 */ /* 0x000fcc0000000a00 */
[----:B------:R-:W2:Y:S01]  /*0030*/  LDC.64 R18, c[0x0][0x210] ;  /* 0x00008400ff127b82 */ /* 0x000ea20000000a00 */
[----:B------:R-:W3:Y:S07]  /*0040*/  S2R R3, SR_CTAID.X ;  /* 0x0000000000037919 */ /* 0x000eee0000002500 */
[----:B------:R-:W4:Y:S08]  /*0050*/  LDC.64 R28, c[0x0][0x218] ;  /* 0x00008600ff1c7b82 */ /* 0x000f300000000a00 */
[----:B------:R-:W5:Y:S08]  /*0060*/  LDC.64 R24, c[0x0][0x238] ;  /* 0x00008e00ff187b82 */ /* 0x000f700000000a00 */
[----:B------:R-:W2:Y:S01]  /*0070*/  LDC.64 R26, c[0x0][0x240] ;  /* 0x00009000ff1a7b82 */ /* 0x000ea20000000a00 */
[----:B-1----:R-:W-:-:S07]  /*0080*/  LOP3.LUT R0, R0, 0x7f, RZ, 0xc0, !PT ;  /* 0x0000007f00007812 */ /* 0x002fce00078ec0ff */
[----:B------:R-:W1:Y:S01]  /*0090*/  LDC.64 R22, c[0x0][0x228] ;  /* 0x00008a00ff167b82 */ /* 0x000e620000000a00 */
[----:B---3--:R-:W-:Y:S02]  /*00a0*/  SHF.R.S32.HI R5, RZ, 0x18, R3 ;  /* 0x00000018ff057819 */ /* 0x008fe40000011403 */
[----:B------:R-:W-:Y:S02]  /*00b0*/  LEA R0, R3, R0, 0x7 ;  /* 0x0000000003007211 */ /* 0x000fe400078e38ff */
[----:B------:R-:W-:-:S03]  /*00c0*/  SGXT R5, R5, 0x1 ;  /* 0x000000010505781a */ /* 0x000fc60000000200 */
[----:B------:R-:W3:Y:S01]  /*00d0*/  LDC.64 R2, c[0x0][0x220] ;  /* 0x00008800ff027b82 */ /* 0x000ee20000000a00 */
[----:B------:R-:W-:-:S04]  /*00e0*/  LEA.HI R6, R5, R0, RZ, 0x4 ;  /* 0x0000000005067211 */ /* 0x000fc800078f20ff */
[--C-:B------:R-:W-:Y:S02]  /*00f0*/  SHF.R.S32.HI R7, RZ, 0x4, R6.reuse ;  /* 0x00000004ff077819 */ /* 0x100fe40000011406 */
[----:B------:R-:W-:Y:S01]  /*0100*/  SHF.R.S32.HI R6, RZ, 0x1f, R6 ;  /* 0x0000001fff067819 */ /* 0x000fe20000011406 */
[----:B------:R-:W1:Y:S03]  /*0110*/  LDC.64 R4, c[0x0][0x248] ;  /* 0x00009200ff047b82 */ /* 0x000e660000000a00 */
[----:B------:R-:W-:-:S04]  /*0120*/  LEA.HI R6, R6, R7, RZ, 0x6 ;  /* 0x0000000706067211 */ /* 0x000fc800078f30ff */
[----:B------:R-:W-:Y:S01]  /*0130*/  LOP3.LUT R6, R6, 0xffffffc0, RZ, 0xc0, !PT ;  /* 0xffffffc006067812 */ /* 0x000fe200078ec0ff */
[----:B------:R-:W2:Y:S03]  /*0140*/  LDC.64 R8, c[0x0][0x230] ;  /* 0x00008c00ff087b82 */ /* 0x000ea60000000a00 */
[----:B------:R-:W-:-:S05]  /*0150*/  IADD3 R7, R7, -R6, RZ ;  /* 0x8000000607077210 */ /* 0x000fca0007ffe0ff */
[C---:B---3--:R-:W-:Y:S01]  /*0160*/  IMAD.WIDE R2, R7.reuse, 0x4, R2 ;  /* 0x0000000407027825 */ /* 0x048fe200078e0202 */
[----:B------:R-:W3:Y:S05]  /*0170*/  LDC.64 R10, c[0x0][0x250] ;  /* 0x00009400ff0a7b82 */ /* 0x000eea0000000a00 */
[----:B------:R-:W3:Y:S01]  /*0180*/  LDG.E.EL R2, desc[UR4][R2.64] ;  /* 0x0000000402027981 */ /* 0x000ee2000c2e1900 */
[----:B01----:R-:W-:Y:S02]  /*0190*/  IMAD.WIDE R4, R7, 0x4, R4 ;  /* 0x0000000407047825 */ /* 0x003fe400078e0204 */
[----:B------:R-:W0:Y:S04]  /*01a0*/  LDC.64 R12, c[0x0][0x258] ;  /* 0x00009600ff0c7b82 */ /* 0x000e280000000a00 */
[----:B------:R-:W3:Y:S04]  /*01b0*/  LDG.E.EL R4, desc[UR4][R4.64] ;  /* 0x0000000404047981 */ /* 0x000ee8000c2e1900 */
[----:B------:R-:W1:Y:S01]  /*01c0*/  LDC.64 R14, c[0x0][0x260] ;  /* 0x00009800ff0e7b82 */ /* 0x000e620000000a00 */
[----:B--2---:R-:W-:-:S07]  /*01d0*/  IMAD.WIDE R18, R0, 0x4, R18 ;  /* 0x0000000400127825 */ /* 0x004fce00078e0212 */
[----:B------:R-:W2:Y:S01]  /*01e0*/  LDC.64 R16, c[0x0][0x270] ;  /* 0x00009c00ff107b82 */ /* 0x000ea20000000a00 */
[----:B----4-:R-:W-:Y:S01]  /*01f0*/  IMAD.WIDE R28, R7, 0x4, R28 ;  /* 0x00000004071c7825 */ /* 0x010fe200078e021c */
[----:B------:R4:W3:Y:S04]  /*0200*/  LDG.E R6, desc[UR4][R18.64] ;  /* 0x0000000412067981 */ /* 0x0008e8000c1e1900 */
[----:B------:R-:W3:Y:S02]  /*0210*/  LDG.E.EL R3, desc[UR4][R28.64] ;  /* 0x000000041c037981 */ /* 0x000ee4000c2e1900 */
[----:B------:R-:W3:Y:S01]  /*0220*/  LDC.64 R20, c[0x0][0x278] ;  /* 0x00009e00ff147b82 */ /* 0x000ee20000000a00 */
[----:B-----5:R-:W-:-:S04]  /*0230*/  IMAD.WIDE R24, R0, 0x4, R24 ;  /* 0x0000000400187825 */ /* 0x020fc800078e0218 */
[C---:B------:R-:W-:Y:S02]  /*0240*/  IMAD.WIDE R26, R7.reuse, 0x4, R26 ;  /* 0x00000004071a7825 */ /* 0x040fe400078e021a */
[----:B------:R-:W5:Y:S01]  /*0250*/  LDG.E R24, desc[UR4][R24.64] ;  /* 0x0000000418187981 */ /* 0x000f62000c1e1900 */
[----:B----4-:R-:W4:Y:S01]  /*0260*/  LDC.64 R18, c[0x0][0x268] ;  /* 0x00009a00ff127b82 */ /* 0x010f220000000a00 */
[C---:B------:R-:W-:Y:S02]  /*0270*/  IMAD.WIDE R22, R7.reuse, 0x4, R22 ;  /* 0x0000000407167825 */ /* 0x040fe400078e0216 */
[----:B------:R-:W5:Y:S02]  /*0280*/  LDG.E.EL R5, desc[UR4][R26.64] ;  /* 0x000000041a057981 */ /* 0x000f64000c2e1900 */
[C---:B------:R-:W-:Y:S02]  /*0290*/  IMAD.WIDE R8, R7.reuse, 0x4, R8 ;  /* 0x0000000407087825 */ /* 0x040fe400078e0208 */
[----:B------:R-:W5:Y:S02]  /*02a0*/  LDG.E.EL R22, desc[UR4][R22.64] ;  /* 0x0000000416167981 */ /* 0x000f64000c2e1900 */
[----:B---3--:R-:W-:-:S02]  /*02b0*/  IMAD.WIDE R10, R7, 0x4, R10 ;  /* 0x00000004070a7825 */ /* 0x008fc400078e020a */
[----:B------:R-:W3:Y:S02]  /*02c0*/  LDG.E.EL R9, desc[UR4][R8.64] ;  /* 0x0000000408097981 */ /* 0x000ee4000c2e1900 */
[C---:B0-----:R-:W-:Y:S02]  /*02d0*/  IMAD.WIDE R12, R7.reuse, 0x4, R12 ;  /* 0x00000004070c7825 */ /* 0x041fe400078e020c */
[----:B------:R0:W3:Y:S02]  /*02e0*/  LDG.E.EL R10, desc[UR4][R10.64] ;  /* 0x000000040a0a7981 */ /* 0x0000e4000c2e1900 */
[C---:B-1----:R-:W-:Y:S02]  /*02f0*/  IMAD.WIDE R14, R7.reuse, 0x4, R14 ;  /* 0x00000004070e7825 */ /* 0x042fe400078e020e */
[----:B------:R-:W3:Y:S02]  /*0300*/  LDG.E.EL R13, desc[UR4][R12.64] ;  /* 0x000000040c0d7981 */ /* 0x000ee4000c2e1900 */
[----:B--2---:R-:W-:-:S02]  /*0310*/  IMAD.WIDE R16, R7, 0x4, R16 ;  /* 0x0000000407107825 */ /* 0x004fc400078e0210 */
[----:B------:R-:W2:Y:S04]  /*0320*/  LDG.E.EL R14, desc[UR4][R14.64] ;  /* 0x000000040e0e7981 */ /* 0x000ea8000c2e1900 */
[----:B------:R-:W2:Y:S01]  /*0330*/  LDG.E.EL R16, desc[UR4][R16.64] ;  /* 0x0000000410107981 */ /* 0x000ea2000c2e1900 */
[----:B----4-:R-:W-:-:S04]  /*0340*/  IMAD.WIDE R18, R0, 0x4, R18 ;  /* 0x0000000400127825 */ /* 0x010fc800078e0212 */
[----:B------:R-:W-:Y:S02]  /*0350*/  IMAD.WIDE R20, R0, 0x4, R20 ;  /* 0x0000000400147825 */ /* 0x000fe400078e0214 */
[----:B------:R-:W4:Y:S04]  /*0360*/  LDG.E R18, desc[UR4][R18.64] ;  /* 0x0000000412127981 */ /* 0x000f28000c1e1900 */
[----:B------:R-:W4:Y:S01]  /*0370*/  LDG.E R20, desc[UR4][R20.64] ;  /* 0x0000000414147981 */ /* 0x000f22000c1e1900 */
[----:B0-----:R-:W-:Y:S01]  /*0380*/  HFMA2.MMA R11, -RZ, RZ, 1.625, 0 ;  /* 0x3e800000ff0b7435 */ /* 0x001fe200000001ff */
[----:B------:R-:W-:-:S04]  /*0390*/  FADD R2, R2, 9.9999997473787516356e-06 ;  /* 0x3727c5ac02027421 */ /* 0x000fc80000000000 */
[----:B------:R-:W0:Y:S01]  /*03a0*/  MUFU.SQRT R7, R2 ;  /* 0x0000000200077308 */ /* 0x000e220000002000 */
[----:B------:R-:W-:-:S07]  /*03b0*/  FADD R4, R4, 9.9999997473787516356e-06 ;  /* 0x3727c5ac04047421 */ /* 0x000fce0000000000 */
[----:B------:R-:W1:Y:S01]  /*03c0*/  MUFU.SQRT R8, R4 ;  /* 0x0000000400087308 */ /* 0x000e620000002000 */
[C---:B0-----:R-:W-:Y:S02]  /*03d0*/  FSETP.GT.AND P0, PT, R7.reuse, 8.50705917302346158658e+37, PT ;  /* 0x7e8000000700780b */ /* 0x041fe40003f04000 */
[----:B------:R-:W-:Y:S02]  /*03e0*/  FSETP.GEU.AND P2, PT, R7, 1.175494350822287508e-38, PT ;  /* 0x008000000700780b */ /* 0x000fe40003f4e000 */
[C---:B-1----:R-:W-:Y:S02]  /*03f0*/  FSETP.GT.AND P1, PT, R8.reuse, 8.50705917302346158658e+37, PT ;  /* 0x7e8000000800780b */ /* 0x042fe40003f24000 */
[----:B------:R-:W-:-:S07]  /*0400*/  FSETP.GEU.AND P3, PT, R8, 1.175494350822287508e-38, PT ;  /* 0x008000000800780b */ /* 0x000fce0003f6e000 */
[----:B------:R-:W-:-:S04]  /*0410*/  @P0 FMUL R7, R7, 0.25 ;  /* 0x3e80000007070820 */ /* 0x000fc80000400000 */
[----:B------:R-:W-:Y:S01]  /*0420*/  @!P2 FMUL R7, R7, 16777216 ;  /* 0x4b8000000707a820 */ /* 0x000fe20000400000 */
[----:B------:R-:W-:-:S05]  /*0430*/  @P1 FMUL R8, R8, 0.25 ;  /* 0x3e80000008081820 */ /* 0x000fca0000400000 */
[----:B------:R-:W0:Y:S01]  /*0440*/  MUFU.RCP R7, R7 ;  /* 0x0000000700077308 */ /* 0x000e220000001000 */
[----:B------:R-:W-:Y:S01]  /*0450*/  @!P3 FMUL R8, R8, 16777216 ;  /* 0x4b8000000808b820 */ /* 0x000fe20000400000 */
[----:B------:R-:W-:-:S06]  /*0460*/  FSEL R2, R11, 1, P0 ;  /* 0x3f8000000b027808 */ /* 0x000fcc0000000000 */
[----:B------:R-:W1:Y:S01]  /*0470*/  MUFU.RCP R8, R8 ;  /* 0x0000000800087308 */ /* 0x000e620000001000 */
[----:B------:R-:W-:Y:S01]  /*0480*/  @!P2 FMUL R2, R2, 16777216 ;  /* 0x4b8000000202a820 */ /* 0x000fe20000400000 */
[----:B------:R-:W-:Y:S01]  /*0490*/  FSEL R11, R11, 1, P1 ;  /* 0x3f8000000b0b7808 */ /* 0x000fe20000800000 */
[----:B------:R-:W-:Y:S02]  /*04a0*/  FADD R3, R6, -R3 ;  /* 0x8000000306037221 */ /* 0x000fe40000000000 */
[----:B0-----:R-:W-:Y:S02]  /*04b0*/  FMUL R2, R7, R2 ;  /* 0x0000000207027220 */ /* 0x001fe40000400000 */
[----:B------:R-:W-:Y:S01]  /*04c0*/  @!P3 FMUL R11, R11, 16777216 ;  /* 0x4b8000000b0bb820 */ /* 0x000fe20000400000 */
[----:B-----5:R-:W-:Y:S01]  /*04d0*/  FADD R24, R24, -R5 ;  /* 0x8000000518187221 */ /* 0x020fe20000000000 */
[----:B------:R-:W0:Y:S01]  /*04e0*/  LDC.64 R6, c[0x0][0x280] ;  /* 0x0000a000ff067b82 */ /* 0x000e220000000a00 */
[----:B------:R-:W-:Y:S01]  /*04f0*/  FMUL R2, R2, R3 ;  /* 0x0000000302027220 */ /* 0x000fe20000400000 */
[----:B-1----:R-:W-:-:S03]  /*0500*/  FMUL R11, R8, R11 ;  /* 0x0000000b080b7220 */ /* 0x002fc60000400000 */
[----:B---3--:R-:W-:-:S03]  /*0510*/  FFMA R9, R22, R2, R9 ;  /* 0x0000000216097223 */ /* 0x008fc60000000009 */
[----:B------:R-:W1:Y:S01]  /*0520*/  LDC.64 R4, c[0x0][0x288] ;  /* 0x0000a200ff047b82 */ /* 0x000e620000000a00 */
[----:B------:R-:W-:-:S07]  /*0530*/  FMUL R11, R11, R24 ;  /* 0x000000180b0b7220 */ /* 0x000fce0000400000 */
[----:B------:R-:W3:Y:S01]  /*0540*/  LDC.64 R2, c[0x0][0x290] ;  /* 0x0000a400ff027b82 */ /* 0x000ee20000000a00 */
[----:B------:R-:W-:Y:S01]  /*0550*/  FFMA R11, R10, R11, R13 ;  /* 0x0000000b0a0b7223 */ /* 0x000fe2000000000d */
[----:B--2---:R-:W-:Y:S01]  /*0560*/  FMUL R14, R14, R9 ;  /* 0x000000090e0e7220 */ /* 0x004fe20000400000 */
[----:B------:R-:W-:Y:S02]  /*0570*/  FSETP.GT.AND P1, PT, R9, RZ, PT ;  /* 0x000000ff0900720b */ /* 0x000fe40003f24000 */
[----:B------:R-:W-:Y:S01]  /*0580*/  FMUL R16, R16, R11 ;  /* 0x0000000b10107220 */ /* 0x000fe20000400000 */
[----:B------:R-:W-:Y:S02]  /*0590*/  FSETP.GT.AND P0, PT, R11, RZ, PT ;  /* 0x000000ff0b00720b */ /* 0x000fe40003f04000 */
[----:B------:R-:W-:Y:S02]  /*05a0*/  FSEL R13, R9, R14, P1 ;  /* 0x0000000e090d7208 */ /* 0x000fe40000800000 */
[----:B------:R-:W-:Y:S01]  /*05b0*/  FSEL R15, R11, R16, P0 ;  /* 0x000000100b0f7208 */ /* 0x000fe20000000000 */
[----:B0-----:R-:W-:-:S04]  /*05c0*/  IMAD.WIDE R6, R0, 0x4, R6 ;  /* 0x0000000400067825 */ /* 0x001fc800078e0206 */
[----:B----4-:R-:W-:Y:S01]  /*05d0*/  FADD R18, R18, R13 ;  /* 0x0000000d12127221 */ /* 0x010fe20000000000 */
[----:B------:R-:W-:Y:S01]  /*05e0*/  FADD R15, R20, R15 ;  /* 0x0000000f140f7221 */ /* 0x000fe20000000000 */
[----:B-1----:R-:W-:-:S04]  /*05f0*/  IMAD.WIDE R4, R0, 0x4, R4 ;  /* 0x0000000400047825 */ /* 0x002fc800078e0204 */
[----:B------:R-:W-:Y:S01]  /*0600*/  FADD R15, R15, R18 ;  /* 0x000000120f0f7221 */ /* 0x000fe20000000000 */
[----:B------:R-:W-:Y:S01]  /*0610*/  STG.E desc[UR4][R6.64], R9 ;  /* 0x0000000906007986 */ /* 0x000fe2000c101904 */
[----:B---3--:R-:W-:-:S03]  /*0620*/  IMAD.WIDE R2, R0, 0x4, R2 ;  /* 0x0000000400027825 */ /* 0x008fc600078e0202 */
[----:B------:R-:W-:Y:S04]  /*0630*/  STG.E desc[UR4][R4.64], R11 ;  /* 0x0000000b04007986 */ /* 0x000fe8000c101904 */
[----:B------:R-:W-:Y:S01]  /*0640*/  STG.E desc[UR4][R2.64], R15 ;  /* 0x0000000f02007986 */ /* 0x000fe2000c101904 */
[----:B------:R-:W-:Y:S05]  /*0650*/  EXIT ;  /* 0x000000000000794d */ /* 0x000fea0003800000 */
.L_x_0:
[----:B------:R-:W-:-:S00]  /*0660*/  BRA `(.L_x_0) ;  /* 0xfffffffc00fc7947 */ /* 0x000fc0000383ffff */
[----:B------:R-:W-:-:S00]  /*0670*/  NOP ;  /* 0x0000000000007918 */ /* 0x000fc00000000000 */
        /* <DEDUP_REMOVED lines=8> */
.L_x_1:


//--------------------- .nv.global.init           --------------------------
	.section	.nv.global.init,"aw",@progbits
.nv.global.init:
	.type		_$_str,@object
	.size		_$_str,(_$_str_$_2 - _$_str)
_$_str:
        /*0000*/ 	.byte	0x5f, 0x5f, 0x43, 0x55, 0x44, 0x41, 0x5f, 0x46, 0x54, 0x5a, 0x00
	.type		_$_str_$_2,@object
	.size		_$_str_$_2,(.L_1 - _$_str_$_2)
_$_str_$_2:
        /*000b*/ 	.byte	0x5f, 0x5f, 0x43, 0x55, 0x44, 0x41, 0x5f, 0x50, 0x52, 0x45, 0x43, 0x5f, 0x53, 0x51, 0x52, 0x54
        /*001b*/ 	.byte	0x00
.L_1:


//--------------------- .nv.constant0.triton_poi_fused__native_batch_norm_legit_no_training__prelu_kernel_add_41 --------------------------
	.section	.nv.constant0.triton_poi_fused__native_batch_norm_legit_no_training__prelu_kernel_add_41,"a",@progbits
	.sectionflags	@""
	.align	4
.nv.constant0.triton_poi_fused__native_batch_norm_legit_no_training__prelu_kernel_add_41:
	.zero		668
